//
// Generated by NVIDIA NVVM Compiler
//
// Compiler Build ID: CL-36424714
// Cuda compilation tools, release 13.0, V13.0.88
// Based on NVVM 20.0.0
//

.version 9.0
.target sm_100
.address_size 64

	// .globl	_Z18modfiyMatrixKernelPiS_ii
.func  (.param .b64 func_retval0) __internal_accurate_pow
(
	.param .b64 __internal_accurate_pow_param_0,
	.param .b64 __internal_accurate_pow_param_1
)
;

.visible .entry _Z18modfiyMatrixKernelPiS_ii(
	.param .u64 .ptr .align 1 _Z18modfiyMatrixKernelPiS_ii_param_0,
	.param .u64 .ptr .align 1 _Z18modfiyMatrixKernelPiS_ii_param_1,
	.param .u32 _Z18modfiyMatrixKernelPiS_ii_param_2,
	.param .u32 _Z18modfiyMatrixKernelPiS_ii_param_3
)
{
	.reg .pred 	%p<43>;
	.reg .b32 	%r<76>;
	.reg .b64 	%rd<19>;
	.reg .b64 	%fd<80>;

	ld.param.u64 	%rd6, [_Z18modfiyMatrixKernelPiS_ii_param_0];
	ld.param.u64 	%rd7, [_Z18modfiyMatrixKernelPiS_ii_param_1];
	ld.param.u32 	%r16, [_Z18modfiyMatrixKernelPiS_ii_param_2];
	ld.param.u32 	%r15, [_Z18modfiyMatrixKernelPiS_ii_param_3];
	cvta.to.global.u64 	%rd1, %rd7;
	cvta.to.global.u64 	%rd2, %rd6;
	mov.u32 	%r17, %ctaid.x;
	mov.u32 	%r18, %ntid.x;
	mov.u32 	%r19, %tid.x;
	mad.lo.s32 	%r1, %r17, %r18, %r19;
	setp.ge.s32 	%p2, %r1, %r16;
	setp.lt.s32 	%p3, %r15, 1;
	or.pred  	%p4, %p2, %p3;
	@%p4 bra 	$L__BB0_9;
	mul.lo.s32 	%r2, %r15, %r1;
	add.s32 	%r3, %r1, 1;
	cvt.rn.f64.s32 	%fd1, %r3;
	{
	.reg .b32 %temp; 
	mov.b64 	{%temp, %r4}, %fd1;
	}
	shr.u32 	%r21, %r4, 20;
	and.b32  	%r22, %r21, 2047;
	add.s32 	%r23, %r22, -1012;
	mov.b64 	%rd8, %fd1;
	shl.b64 	%rd9, %rd8, %r23;
	setp.eq.s64 	%p5, %rd9, -9223372036854775808;
	abs.f64 	%fd2, %fd1;
	setp.neu.f64 	%p6, %fd2, 0d3FE0000000000000;
	and.pred  	%p1, %p6, %p5;
	and.b32  	%r5, %r15, 3;
	setp.lt.u32 	%p7, %r15, 4;
	mov.b32 	%r75, 0;
	@%p7 bra 	$L__BB0_4;
	and.b32  	%r75, %r15, 2147483644;
	neg.s32 	%r73, %r75;
	add.s64 	%rd4, %rd2, 8;
	add.s64 	%rd5, %rd1, 8;
	mov.u32 	%r72, %r2;
$L__BB0_3:
	.pragma "nounroll";
	setp.eq.s32 	%p8, %r3, 0;
	setp.lt.s32 	%p9, %r4, 0;
	setp.eq.s64 	%p10, %rd9, -9223372036854775808;
	mul.wide.s32 	%rd10, %r72, 4;
	add.s64 	%rd11, %rd4, %rd10;
	add.s64 	%rd12, %rd5, %rd10;
	ld.global.u32 	%r24, [%rd11+-8];
	cvt.rn.f64.s32 	%fd3, %r24;
	{
	.reg .b32 %temp; 
	mov.b64 	{%temp, %r25}, %fd3;
	}
	abs.f64 	%fd4, %fd3;
	{ // callseq 0, 0
	.param .b64 param0;
	st.param.f64 	[param0], %fd4;
	.param .b64 param1;
	st.param.f64 	[param1], %fd1;
	.param .b64 retval0;
	call.uni (retval0), 
	__internal_accurate_pow, 
	(
	param0, 
	param1
	);
	ld.param.f64 	%fd5, [retval0];
	} // callseq 0
	setp.lt.s32 	%p11, %r25, 0;
	neg.f64 	%fd7, %fd5;
	selp.f64 	%fd8, %fd7, %fd5, %p10;
	selp.f64 	%fd9, %fd8, %fd5, %p11;
	setp.eq.s32 	%p12, %r24, 0;
	selp.b32 	%r26, %r25, 0, %p1;
	or.b32  	%r27, %r26, 2146435072;
	selp.b32 	%r28, %r27, %r26, %p9;
	mov.b32 	%r29, 0;
	mov.b64 	%fd10, {%r29, %r28};
	selp.f64 	%fd11, %fd10, %fd9, %p12;
	setp.eq.s32 	%p13, %r24, 1;
	selp.f64 	%fd12, 0d3FF0000000000000, %fd11, %p8;
	selp.f64 	%fd13, 0d3FF0000000000000, %fd12, %p13;
	cvt.rzi.s32.f64 	%r30, %fd13;
	st.global.u32 	[%rd12+-8], %r30;
	ld.global.u32 	%r31, [%rd11+-4];
	cvt.rn.f64.s32 	%fd14, %r31;
	{
	.reg .b32 %temp; 
	mov.b64 	{%temp, %r32}, %fd14;
	}
	abs.f64 	%fd15, %fd14;
	{ // callseq 1, 0
	.param .b64 param0;
	st.param.f64 	[param0], %fd15;
	.param .b64 param1;
	st.param.f64 	[param1], %fd1;
	.param .b64 retval0;
	call.uni (retval0), 
	__internal_accurate_pow, 
	(
	param0, 
	param1
	);
	ld.param.f64 	%fd16, [retval0];
	} // callseq 1
	setp.lt.s32 	%p14, %r32, 0;
	neg.f64 	%fd18, %fd16;
	selp.f64 	%fd19, %fd18, %fd16, %p10;
	selp.f64 	%fd20, %fd19, %fd16, %p14;
	setp.eq.s32 	%p15, %r31, 0;
	selp.b32 	%r33, %r32, 0, %p1;
	or.b32  	%r34, %r33, 2146435072;
	selp.b32 	%r35, %r34, %r33, %p9;
	mov.b64 	%fd21, {%r29, %r35};
	selp.f64 	%fd22, %fd21, %fd20, %p15;
	setp.eq.s32 	%p16, %r31, 1;
	selp.f64 	%fd23, 0d3FF0000000000000, %fd22, %p8;
	selp.f64 	%fd24, 0d3FF0000000000000, %fd23, %p16;
	cvt.rzi.s32.f64 	%r36, %fd24;
	st.global.u32 	[%rd12+-4], %r36;
	ld.global.u32 	%r37, [%rd11];
	cvt.rn.f64.s32 	%fd25, %r37;
	{
	.reg .b32 %temp; 
	mov.b64 	{%temp, %r38}, %fd25;
	}
	abs.f64 	%fd26, %fd25;
	{ // callseq 2, 0
	.param .b64 param0;
	st.param.f64 	[param0], %fd26;
	.param .b64 param1;
	st.param.f64 	[param1], %fd1;
	.param .b64 retval0;
	call.uni (retval0), 
	__internal_accurate_pow, 
	(
	param0, 
	param1
	);
	ld.param.f64 	%fd27, [retval0];
	} // callseq 2
	setp.lt.s32 	%p17, %r38, 0;
	neg.f64 	%fd29, %fd27;
	selp.f64 	%fd30, %fd29, %fd27, %p10;
	selp.f64 	%fd31, %fd30, %fd27, %p17;
	setp.eq.s32 	%p18, %r37, 0;
	selp.b32 	%r39, %r38, 0, %p1;
	or.b32  	%r40, %r39, 2146435072;
	selp.b32 	%r41, %r40, %r39, %p9;
	mov.b64 	%fd32, {%r29, %r41};
	selp.f64 	%fd33, %fd32, %fd31, %p18;
	setp.eq.s32 	%p19, %r37, 1;
	selp.f64 	%fd34, 0d3FF0000000000000, %fd33, %p8;
	selp.f64 	%fd35, 0d3FF0000000000000, %fd34, %p19;
	cvt.rzi.s32.f64 	%r42, %fd35;
	st.global.u32 	[%rd12], %r42;
	ld.global.u32 	%r43, [%rd11+4];
	cvt.rn.f64.s32 	%fd36, %r43;
	{
	.reg .b32 %temp; 
	mov.b64 	{%temp, %r44}, %fd36;
	}
	abs.f64 	%fd37, %fd36;
	{ // callseq 3, 0
	.param .b64 param0;
	st.param.f64 	[param0], %fd37;
	.param .b64 param1;
	st.param.f64 	[param1], %fd1;
	.param .b64 retval0;
	call.uni (retval0), 
	__internal_accurate_pow, 
	(
	param0, 
	param1
	);
	ld.param.f64 	%fd38, [retval0];
	} // callseq 3
	setp.lt.s32 	%p20, %r44, 0;
	neg.f64 	%fd40, %fd38;
	selp.f64 	%fd41, %fd40, %fd38, %p10;
	selp.f64 	%fd42, %fd41, %fd38, %p20;
	setp.eq.s32 	%p21, %r43, 0;
	selp.b32 	%r45, %r44, 0, %p1;
	or.b32  	%r46, %r45, 2146435072;
	selp.b32 	%r47, %r46, %r45, %p9;
	mov.b64 	%fd43, {%r29, %r47};
	selp.f64 	%fd44, %fd43, %fd42, %p21;
	setp.eq.s32 	%p22, %r43, 1;
	selp.f64 	%fd45, 0d3FF0000000000000, %fd44, %p8;
	selp.f64 	%fd46, 0d3FF0000000000000, %fd45, %p22;
	cvt.rzi.s32.f64 	%r48, %fd46;
	st.global.u32 	[%rd12+4], %r48;
	add.s32 	%r73, %r73, 4;
	add.s32 	%r72, %r72, 4;
	setp.ne.s32 	%p23, %r73, 0;
	@%p23 bra 	$L__BB0_3;
$L__BB0_4:
	setp.eq.s32 	%p24, %r5, 0;
	@%p24 bra 	$L__BB0_9;
	setp.eq.s32 	%p25, %r5, 1;
	@%p25 bra 	$L__BB0_7;
	setp.eq.s32 	%p26, %r3, 0;
	setp.lt.s32 	%p27, %r4, 0;
	setp.eq.s64 	%p28, %rd9, -9223372036854775808;
	add.s32 	%r49, %r75, %r2;
	mul.wide.s32 	%rd13, %r49, 4;
	add.s64 	%rd14, %rd2, %rd13;
	ld.global.u32 	%r50, [%rd14];
	cvt.rn.f64.s32 	%fd47, %r50;
	{
	.reg .b32 %temp; 
	mov.b64 	{%temp, %r51}, %fd47;
	}
	abs.f64 	%fd48, %fd47;
	{ // callseq 4, 0
	.param .b64 param0;
	st.param.f64 	[param0], %fd48;
	.param .b64 param1;
	st.param.f64 	[param1], %fd1;
	.param .b64 retval0;
	call.uni (retval0), 
	__internal_accurate_pow, 
	(
	param0, 
	param1
	);
	ld.param.f64 	%fd49, [retval0];
	} // callseq 4
	setp.lt.s32 	%p29, %r51, 0;
	neg.f64 	%fd51, %fd49;
	selp.f64 	%fd52, %fd51, %fd49, %p28;
	selp.f64 	%fd53, %fd52, %fd49, %p29;
	setp.eq.s32 	%p30, %r50, 0;
	selp.b32 	%r52, %r51, 0, %p1;
	or.b32  	%r53, %r52, 2146435072;
	selp.b32 	%r54, %r53, %r52, %p27;
	mov.b32 	%r55, 0;
	mov.b64 	%fd54, {%r55, %r54};
	selp.f64 	%fd55, %fd54, %fd53, %p30;
	setp.eq.s32 	%p31, %r50, 1;
	selp.f64 	%fd56, 0d3FF0000000000000, %fd55, %p26;
	selp.f64 	%fd57, 0d3FF0000000000000, %fd56, %p31;
	cvt.rzi.s32.f64 	%r56, %fd57;
	add.s64 	%rd15, %rd1, %rd13;
	st.global.u32 	[%rd15], %r56;
	ld.global.u32 	%r57, [%rd14+4];
	cvt.rn.f64.s32 	%fd58, %r57;
	{
	.reg .b32 %temp; 
	mov.b64 	{%temp, %r58}, %fd58;
	}
	abs.f64 	%fd59, %fd58;
	{ // callseq 5, 0
	.param .b64 param0;
	st.param.f64 	[param0], %fd59;
	.param .b64 param1;
	st.param.f64 	[param1], %fd1;
	.param .b64 retval0;
	call.uni (retval0), 
	__internal_accurate_pow, 
	(
	param0, 
	param1
	);
	ld.param.f64 	%fd60, [retval0];
	} // callseq 5
	setp.lt.s32 	%p32, %r58, 0;
	neg.f64 	%fd62, %fd60;
	selp.f64 	%fd63, %fd62, %fd60, %p28;
	selp.f64 	%fd64, %fd63, %fd60, %p32;
	setp.eq.s32 	%p33, %r57, 0;
	selp.b32 	%r59, %r58, 0, %p1;
	or.b32  	%r60, %r59, 2146435072;
	selp.b32 	%r61, %r60, %r59, %p27;
	mov.b64 	%fd65, {%r55, %r61};
	selp.f64 	%fd66, %fd65, %fd64, %p33;
	setp.eq.s32 	%p34, %r57, 1;
	selp.f64 	%fd67, 0d3FF0000000000000, %fd66, %p26;
	selp.f64 	%fd68, 0d3FF0000000000000, %fd67, %p34;
	cvt.rzi.s32.f64 	%r62, %fd68;
	st.global.u32 	[%rd15+4], %r62;
	add.s32 	%r75, %r75, 2;
$L__BB0_7:
	and.b32  	%r63, %r15, 1;
	setp.eq.b32 	%p35, %r63, 1;
	not.pred 	%p36, %p35;
	@%p36 bra 	$L__BB0_9;
	setp.eq.s32 	%p37, %r3, 0;
	setp.lt.s32 	%p38, %r4, 0;
	setp.eq.s64 	%p39, %rd9, -9223372036854775808;
	add.s32 	%r64, %r75, %r2;
	mul.wide.s32 	%rd16, %r64, 4;
	add.s64 	%rd17, %rd2, %rd16;
	ld.global.u32 	%r65, [%rd17];
	cvt.rn.f64.s32 	%fd69, %r65;
	{
	.reg .b32 %temp; 
	mov.b64 	{%temp, %r66}, %fd69;
	}
	abs.f64 	%fd70, %fd69;
	{ // callseq 6, 0
	.param .b64 param0;
	st.param.f64 	[param0], %fd70;
	.param .b64 param1;
	st.param.f64 	[param1], %fd1;
	.param .b64 retval0;
	call.uni (retval0), 
	__internal_accurate_pow, 
	(
	param0, 
	param1
	);
	ld.param.f64 	%fd71, [retval0];
	} // callseq 6
	setp.lt.s32 	%p40, %r66, 0;
	neg.f64 	%fd73, %fd71;
	selp.f64 	%fd74, %fd73, %fd71, %p39;
	selp.f64 	%fd75, %fd74, %fd71, %p40;
	setp.eq.s32 	%p41, %r65, 0;
	selp.b32 	%r67, %r66, 0, %p1;
	or.b32  	%r68, %r67, 2146435072;
	selp.b32 	%r69, %r68, %r67, %p38;
	mov.b32 	%r70, 0;
	mov.b64 	%fd76, {%r70, %r69};
	selp.f64 	%fd77, %fd76, %fd75, %p41;
	setp.eq.s32 	%p42, %r65, 1;
	selp.f64 	%fd78, 0d3FF0000000000000, %fd77, %p37;
	selp.f64 	%fd79, 0d3FF0000000000000, %fd78, %p42;
	cvt.rzi.s32.f64 	%r71, %fd79;
	add.s64 	%rd18, %rd1, %rd16;
	st.global.u32 	[%rd18], %r71;
$L__BB0_9:
	ret;

}
.func  (.param .b64 func_retval0) __internal_accurate_pow(
	.param .b64 __internal_accurate_pow_param_0,
	.param .b64 __internal_accurate_pow_param_1
)
{
	.reg .pred 	%p<8>;
	.reg .b32 	%r<49>;
	.reg .b32 	%f<3>;
	.reg .b64 	%fd<109>;

	ld.param.f64 	%fd10, [__internal_accurate_pow_param_0];
	ld.param.f64 	%fd11, [__internal_accurate_pow_param_1];
	{
	.reg .b32 %temp; 
	mov.b64 	{%temp, %r46}, %fd10;
	}
	{
	.reg .b32 %temp; 
	mov.b64 	{%r45, %temp}, %fd10;
	}
	shr.u32 	%r47, %r46, 20;
	setp.gt.u32 	%p1, %r46, 1048575;
	@%p1 bra 	$L__BB1_2;
	mul.f64 	%fd12, %fd10, 0d4350000000000000;
	{
	.reg .b32 %temp; 
	mov.b64 	{%temp, %r46}, %fd12;
	}
	{
	.reg .b32 %temp; 
	mov.b64 	{%r45, %temp}, %fd12;
	}
	shr.u32 	%r16, %r46, 20;
	add.s32 	%r47, %r16, -54;
$L__BB1_2:
	add.s32 	%r48, %r47, -1023;
	and.b32  	%r17, %r46, -2146435073;
	or.b32  	%r18, %r17, 1072693248;
	mov.b64 	%fd107, {%r45, %r18};
	setp.lt.u32 	%p2, %r18, 1073127583;
	@%p2 bra 	$L__BB1_4;
	{
	.reg .b32 %temp; 
	mov.b64 	{%r19, %temp}, %fd107;
	}
	{
	.reg .b32 %temp; 
	mov.b64 	{%temp, %r20}, %fd107;
	}
	add.s32 	%r21, %r20, -1048576;
	mov.b64 	%fd107, {%r19, %r21};
	add.s32 	%r48, %r47, -1022;
$L__BB1_4:
	add.f64 	%fd13, %fd107, 0dBFF0000000000000;
	add.f64 	%fd14, %fd107, 0d3FF0000000000000;
	rcp.approx.ftz.f64 	%fd15, %fd14;
	neg.f64 	%fd16, %fd14;
	fma.rn.f64 	%fd17, %fd16, %fd15, 0d3FF0000000000000;
	fma.rn.f64 	%fd18, %fd17, %fd17, %fd17;
	fma.rn.f64 	%fd19, %fd18, %fd15, %fd15;
	mul.f64 	%fd20, %fd13, %fd19;
	fma.rn.f64 	%fd21, %fd13, %fd19, %fd20;
	mul.f64 	%fd22, %fd21, %fd21;
	fma.rn.f64 	%fd23, %fd22, 0d3EB0F5FF7D2CAFE2, 0d3ED0F5D241AD3B5A;
	fma.rn.f64 	%fd24, %fd23, %fd22, 0d3EF3B20A75488A3F;
	fma.rn.f64 	%fd25, %fd24, %fd22, 0d3F1745CDE4FAECD5;
	fma.rn.f64 	%fd26, %fd25, %fd22, 0d3F3C71C7258A578B;
	fma.rn.f64 	%fd27, %fd26, %fd22, 0d3F6249249242B910;
	fma.rn.f64 	%fd28, %fd27, %fd22, 0d3F89999999999DFB;
	sub.f64 	%fd29, %fd13, %fd21;
	add.f64 	%fd30, %fd29, %fd29;
	neg.f64 	%fd31, %fd21;
	fma.rn.f64 	%fd32, %fd31, %fd13, %fd30;
	mul.f64 	%fd33, %fd19, %fd32;
	fma.rn.f64 	%fd34, %fd22, %fd28, 0d3FB5555555555555;
	mov.f64 	%fd35, 0d3FB5555555555555;
	sub.f64 	%fd36, %fd35, %fd34;
	fma.rn.f64 	%fd37, %fd22, %fd28, %fd36;
	add.f64 	%fd38, %fd37, 0dBC46A4CB00B9E7B0;
	add.f64 	%fd39, %fd34, %fd38;
	sub.f64 	%fd40, %fd34, %fd39;
	add.f64 	%fd41, %fd38, %fd40;
	mul.rn.f64 	%fd42, %fd21, %fd21;
	neg.f64 	%fd43, %fd42;
	fma.rn.f64 	%fd44, %fd21, %fd21, %fd43;
	{
	.reg .b32 %temp; 
	mov.b64 	{%r22, %temp}, %fd33;
	}
	{
	.reg .b32 %temp; 
	mov.b64 	{%temp, %r23}, %fd33;
	}
	add.s32 	%r24, %r23, 1048576;
	mov.b64 	%fd45, {%r22, %r24};
	fma.rn.f64 	%fd46, %fd21, %fd45, %fd44;
	mul.rn.f64 	%fd47, %fd42, %fd21;
	neg.f64 	%fd48, %fd47;
	fma.rn.f64 	%fd49, %fd42, %fd21, %fd48;
	fma.rn.f64 	%fd50, %fd42, %fd33, %fd49;
	fma.rn.f64 	%fd51, %fd46, %fd21, %fd50;
	mul.rn.f64 	%fd52, %fd39, %fd47;
	neg.f64 	%fd53, %fd52;
	fma.rn.f64 	%fd54, %fd39, %fd47, %fd53;
	fma.rn.f64 	%fd55, %fd39, %fd51, %fd54;
	fma.rn.f64 	%fd56, %fd41, %fd47, %fd55;
	add.f64 	%fd57, %fd52, %fd56;
	sub.f64 	%fd58, %fd52, %fd57;
	add.f64 	%fd59, %fd56, %fd58;
	add.f64 	%fd60, %fd21, %fd57;
	sub.f64 	%fd61, %fd21, %fd60;
	add.f64 	%fd62, %fd57, %fd61;
	add.f64 	%fd63, %fd59, %fd62;
	add.f64 	%fd64, %fd33, %fd63;
	add.f64 	%fd65, %fd60, %fd64;
	sub.f64 	%fd66, %fd60, %fd65;
	add.f64 	%fd67, %fd64, %fd66;
	xor.b32  	%r25, %r48, -2147483648;
	mov.b32 	%r26, 1127219200;
	mov.b64 	%fd68, {%r25, %r26};
	mov.b32 	%r27, -2147483648;
	mov.b64 	%fd69, {%r27, %r26};
	sub.f64 	%fd70, %fd68, %fd69;
	fma.rn.f64 	%fd71, %fd70, 0d3FE62E42FEFA39EF, %fd65;
	fma.rn.f64 	%fd72, %fd70, 0dBFE62E42FEFA39EF, %fd71;
	sub.f64 	%fd73, %fd72, %fd65;
	sub.f64 	%fd74, %fd67, %fd73;
	fma.rn.f64 	%fd75, %fd70, 0d3C7ABC9E3B39803F, %fd74;
	add.f64 	%fd76, %fd71, %fd75;
	sub.f64 	%fd77, %fd71, %fd76;
	add.f64 	%fd78, %fd75, %fd77;
	{
	.reg .b32 %temp; 
	mov.b64 	{%temp, %r28}, %fd11;
	}
	{
	.reg .b32 %temp; 
	mov.b64 	{%r29, %temp}, %fd11;
	}
	shl.b32 	%r30, %r28, 1;
	setp.gt.u32 	%p3, %r30, -33554433;
	and.b32  	%r31, %r28, -15728641;
	selp.b32 	%r32, %r31, %r28, %p3;
	mov.b64 	%fd79, {%r29, %r32};
	mul.rn.f64 	%fd80, %fd76, %fd79;
	neg.f64 	%fd81, %fd80;
	fma.rn.f64 	%fd82, %fd76, %fd79, %fd81;
	fma.rn.f64 	%fd83, %fd78, %fd79, %fd82;
	add.f64 	%fd4, %fd80, %fd83;
	sub.f64 	%fd84, %fd80, %fd4;
	add.f64 	%fd5, %fd83, %fd84;
	fma.rn.f64 	%fd85, %fd4, 0d3FF71547652B82FE, 0d4338000000000000;
	{
	.reg .b32 %temp; 
	mov.b64 	{%r13, %temp}, %fd85;
	}
	mov.f64 	%fd86, 0dC338000000000000;
	add.rn.f64 	%fd87, %fd85, %fd86;
	fma.rn.f64 	%fd88, %fd87, 0dBFE62E42FEFA39EF, %fd4;
	fma.rn.f64 	%fd89, %fd87, 0dBC7ABC9E3B39803F, %fd88;
	fma.rn.f64 	%fd90, %fd89, 0d3E5ADE1569CE2BDF, 0d3E928AF3FCA213EA;
	fma.rn.f64 	%fd91, %fd90, %fd89, 0d3EC71DEE62401315;
	fma.rn.f64 	%fd92, %fd91, %fd89, 0d3EFA01997C89EB71;
	fma.rn.f64 	%fd93, %fd92, %fd89, 0d3F2A01A014761F65;
	fma.rn.f64 	%fd94, %fd93, %fd89, 0d3F56C16C1852B7AF;
	fma.rn.f64 	%fd95, %fd94, %fd89, 0d3F81111111122322;
	fma.rn.f64 	%fd96, %fd95, %fd89, 0d3FA55555555502A1;
	fma.rn.f64 	%fd97, %fd96, %fd89, 0d3FC5555555555511;
	fma.rn.f64 	%fd98, %fd97, %fd89, 0d3FE000000000000B;
	fma.rn.f64 	%fd99, %fd98, %fd89, 0d3FF0000000000000;
	fma.rn.f64 	%fd100, %fd99, %fd89, 0d3FF0000000000000;
	{
	.reg .b32 %temp; 
	mov.b64 	{%r14, %temp}, %fd100;
	}
	{
	.reg .b32 %temp; 
	mov.b64 	{%temp, %r15}, %fd100;
	}
	shl.b32 	%r33, %r13, 20;
	add.s32 	%r34, %r33, %r15;
	mov.b64 	%fd108, {%r14, %r34};
	{
	.reg .b32 %temp; 
	mov.b64 	{%temp, %r35}, %fd4;
	}
	mov.b32 	%f2, %r35;
	abs.f32 	%f1, %f2;
	setp.lt.f32 	%p4, %f1, 0f4086232B;
	@%p4 bra 	$L__BB1_7;
	setp.lt.f64 	%p5, %fd4, 0d0000000000000000;
	add.f64 	%fd101, %fd4, 0d7FF0000000000000;
	selp.f64 	%fd108, 0d0000000000000000, %fd101, %p5;
	setp.geu.f32 	%p6, %f1, 0f40874800;
	@%p6 bra 	$L__BB1_7;
	shr.u32 	%r36, %r13, 31;
	add.s32 	%r37, %r13, %r36;
	shr.s32 	%r38, %r37, 1;
	shl.b32 	%r39, %r38, 20;
	add.s32 	%r40, %r15, %r39;
	mov.b64 	%fd102, {%r14, %r40};
	sub.s32 	%r41, %r13, %r38;
	shl.b32 	%r42, %r41, 20;
	add.s32 	%r43, %r42, 1072693248;
	mov.b32 	%r44, 0;
	mov.b64 	%fd103, {%r44, %r43};
	mul.f64 	%fd108, %fd103, %fd102;
$L__BB1_7:
	abs.f64 	%fd104, %fd108;
	setp.eq.f64 	%p7, %fd104, 0d7FF0000000000000;
	fma.rn.f64 	%fd105, %fd108, %fd5, %fd108;
	selp.f64 	%fd106, %fd108, %fd105, %p7;
	st.param.f64 	[func_retval0], %fd106;
	ret;

}


// ===== COMPILED SASS (sm_100) =====

	.target	sm_100

	.elftype	@"ET_EXEC"


//--------------------- .note.nv.tkinfo           --------------------------
	.section	.note.nv.tkinfo,"",@"SHT_NOTE"
	.sectionflags	@"SHF_NOTE_NV_TKINFO"
	.tkinfo
        /*0018*/ 	.word	0x00000002
        /*0030*/ 	.string	""
        /*0030*/ 	.string	"ptxas"
        /*0030*/ 	.string	"Cuda compilation tools, release 13.0, V13.0.88"
        /*0030*/ 	.string	"Build cuda_13.0.r13.0/compiler.36424714_0"
        /*0030*/ 	.string	"-arch sm_100 -m 64 "



//--------------------- .note.nv.cuinfo           --------------------------
	.section	.note.nv.cuinfo,"",@"SHT_NOTE"
	.sectionflags	@"SHF_NOTE_NV_CUINFO"
        /*0018*/ 	.short	0x0002
        /*001a*/ 	.short	0x0064
        /*001c*/ 	.short	0x0082
	.zero		2


//--------------------- .nv.info                  --------------------------
	.section	.nv.info,"",@"SHT_CUDA_INFO"
	.align	4


	//----- nvinfo : EIATTR_REGCOUNT
	.align		4
        /*0000*/ 	.byte	0x04, 0x2f
        /*0002*/ 	.short	(.L_1 - .L_0)
	.align		4
.L_0:
        /*0004*/ 	.word	index@(_Z18modfiyMatrixKernelPiS_ii)
        /*0008*/ 	.word	0x0000002a


	//----- nvinfo : EIATTR_FRAME_SIZE
	.align		4
.L_1:
        /*000c*/ 	.byte	0x04, 0x11
        /*000e*/ 	.short	(.L_3 - .L_2)
	.align		4
.L_2:
        /*0010*/ 	.word	index@($_Z18modfiyMatrixKernelPiS_ii$__internal_accurate_pow)
        /*0014*/ 	.word	0x00000000


	//----- nvinfo : EIATTR_FRAME_SIZE
	.align		4
.L_3:
        /*0018*/ 	.byte	0x04, 0x11
        /*001a*/ 	.short	(.L_5 - .L_4)
	.align		4
.L_4:
        /*001c*/ 	.word	index@(_Z18modfiyMatrixKernelPiS_ii)
        /*0020*/ 	.word	0x00000000


	//----- nvinfo : EIATTR_MIN_STACK_SIZE
	.align		4
.L_5:
        /*0024*/ 	.byte	0x04, 0x12
        /*0026*/ 	.short	(.L_7 - .L_6)
	.align		4
.L_6:
        /*0028*/ 	.word	index@(_Z18modfiyMatrixKernelPiS_ii)
        /*002c*/ 	.word	0x00000000
.L_7:


//--------------------- .nv.compat                --------------------------
	.section	.nv.compat,"",@"SHT_CUDA_COMPAT_INFO"
	.align	4
        /*0000*/ 	.byte	0x02, 0x09, 0x00, 0x00, 0x02, 0x02, 0x01, 0x00, 0x02, 0x05, 0x05, 0x00, 0x03, 0x07, 0x01, 0x01
        /*0010*/ 	.byte	0x02, 0x03, 0x00, 0x00, 0x02, 0x06, 0x01, 0x00, 0x04, 0x0b, 0x08, 0x00, 0x01, 0x00, 0x00, 0x00
        /*0020*/ 	.byte	0x00, 0x00, 0x00, 0x00


//--------------------- .nv.info._Z18modfiyMatrixKernelPiS_ii --------------------------
	.section	.nv.info._Z18modfiyMatrixKernelPiS_ii,"",@"SHT_CUDA_INFO"
	.sectionflags	@""
	.align	4


	//----- nvinfo : EIATTR_CUDA_API_VERSION
	.align		4
        /*0000*/ 	.byte	0x04, 0x37
        /*0002*/ 	.short	(.L_9 - .L_8)
.L_8:
        /*0004*/ 	.word	0x00000082


	//----- nvinfo : EIATTR_KPARAM_INFO
	.align		4
.L_9:
        /*0008*/ 	.byte	0x04, 0x17
        /*000a*/ 	.short	(.L_11 - .L_10)
.L_10:
        /*000c*/ 	.word	0x00000000
        /*0010*/ 	.short	0x0003
        /*0012*/ 	.short	0x0014
        /*0014*/ 	.byte	0x00, 0xf0, 0x11, 0x00


	//----- nvinfo : EIATTR_KPARAM_INFO
	.align		4
.L_11:
        /*0018*/ 	.byte	0x04, 0x17
        /*001a*/ 	.short	(.L_13 - .L_12)
.L_12:
        /*001c*/ 	.word	0x00000000
        /*0020*/ 	.short	0x0002
        /*0022*/ 	.short	0x0010
        /*0024*/ 	.byte	0x00, 0xf0, 0x11, 0x00


	//----- nvinfo : EIATTR_KPARAM_INFO
	.align		4
.L_13:
        /*0028*/ 	.byte	0x04, 0x17
        /*002a*/ 	.short	(.L_15 - .L_14)
.L_14:
        /*002c*/ 	.word	0x00000000
        /*0030*/ 	.short	0x0001
        /*0032*/ 	.short	0x0008
        /*0034*/ 	.byte	0x00, 0xf5, 0x21, 0x00


	//----- nvinfo : EIATTR_KPARAM_INFO
	.align		4
.L_15:
        /*0038*/ 	.byte	0x04, 0x17
        /*003a*/ 	.short	(.L_17 - .L_16)
.L_16:
        /*003c*/ 	.word	0x00000000
        /*0040*/ 	.short	0x0000
        /*0042*/ 	.short	0x0000
        /*0044*/ 	.byte	0x00, 0xf5, 0x21, 0x00


	//----- nvinfo : EIATTR_SPARSE_MMA_MASK
	.align		4
.L_17:
        /*0048*/ 	.byte	0x03, 0x50
        /*004a*/ 	.short	0x0000


	//----- nvinfo : EIATTR_MAXREG_COUNT
	.align		4
        /*004c*/ 	.byte	0x03, 0x1b
        /*004e*/ 	.short	0x00ff


	//----- nvinfo : EIATTR_MERCURY_ISA_VERSION
	.align		4
        /*0050*/ 	.byte	0x03, 0x5f
        /*0052*/ 	.short	0x0101


	//----- nvinfo : EIATTR_VRC_CTA_INIT_COUNT
	.align		4
        /*0054*/ 	.byte	0x02, 0x4a
	.zero		1
	.zero		1


	//----- nvinfo : EIATTR_EXIT_INSTR_OFFSETS
	.align		4
        /*0058*/ 	.byte	0x04, 0x1c
        /*005a*/ 	.short	(.L_19 - .L_18)


	//   ....[0]....
.L_18:
        /*005c*/ 	.word	0x00000080


	//   ....[1]....
        /*0060*/ 	.word	0x000009c0


	//   ....[2]....
        /*0064*/ 	.word	0x00000e20


	//   ....[3]....
        /*0068*/ 	.word	0x00001070


	//----- nvinfo : EIATTR_CRS_STACK_SIZE
	.align		4
.L_19:
        /*006c*/ 	.byte	0x04, 0x1e
        /*006e*/ 	.short	(.L_21 - .L_20)
.L_20:
        /*0070*/ 	.word	0x00000000


	//----- nvinfo : EIATTR_CBANK_PARAM_SIZE
	.align		4
.L_21:
        /*0074*/ 	.byte	0x03, 0x19
        /*0076*/ 	.short	0x0018


	//----- nvinfo : EIATTR_PARAM_CBANK
	.align		4
        /*0078*/ 	.byte	0x04, 0x0a
        /*007a*/ 	.short	(.L_23 - .L_22)
	.align		4
.L_22:
        /*007c*/ 	.word	index@(.nv.constant0._Z18modfiyMatrixKernelPiS_ii)
        /*0080*/ 	.short	0x0380
        /*0082*/ 	.short	0x0018


	//----- nvinfo : EIATTR_SW_WAR
	.align		4
.L_23:
        /*0084*/ 	.byte	0x04, 0x36
        /*0086*/ 	.short	(.L_25 - .L_24)
.L_24:
        /*0088*/ 	.word	0x00000008
.L_25:


//--------------------- .nv.callgraph             --------------------------
	.section	.nv.callgraph,"",@"SHT_CUDA_CALLGRAPH"
	.align	4
	.sectionentsize	8
	.align		4
        /*0000*/ 	.word	0x00000000
	.align		4
        /*0004*/ 	.word	0xffffffff
	.align		4
        /*0008*/ 	.word	0x00000000
	.align		4
        /*000c*/ 	.word	0xfffffffe
	.align		4
        /*0010*/ 	.word	0x00000000
	.align		4
        /*0014*/ 	.word	0xfffffffd
	.align		4
        /*0018*/ 	.word	0x00000000
	.align		4
        /*001c*/ 	.word	0xfffffffc


//--------------------- .text._Z18modfiyMatrixKernelPiS_ii --------------------------
	.section	.text._Z18modfiyMatrixKernelPiS_ii,"ax",@progbits
	.align	128
        .global         _Z18modfiyMatrixKernelPiS_ii
        .type           _Z18modfiyMatrixKernelPiS_ii,@function
        .size           _Z18modfiyMatrixKernelPiS_ii,(.L_x_12 - _Z18modfiyMatrixKernelPiS_ii)
        .other          _Z18modfiyMatrixKernelPiS_ii,@"STO_CUDA_ENTRY STV_DEFAULT"
_Z18modfiyMatrixKernelPiS_ii:
.text._Z18modfiyMatrixKernelPiS_ii:
[----:B------:R-:W-:Y:S01]  /*0000*/  LDC R1, c[0x0][0x37c] ;  /* 0x0000df00ff017b82 */ /* 0x000fe20000000800 */
[----:B------:R-:W0:Y:S07]  /*0010*/  S2R R3, SR_TID.X ;  /* 0x0000000000037919 */ /* 0x000e2e0000002100 */
[----:B------:R-:W0:Y:S08]  /*0020*/  S2UR UR4, SR_CTAID.X ;  /* 0x00000000000479c3 */ /* 0x000e300000002500 */
[----:B------:R-:W0:Y:S08]  /*0030*/  LDC R32, c[0x0][0x360] ;  /* 0x0000d800ff207b82 */ /* 0x000e300000000800 */
[----:B------:R-:W1:Y:S01]  /*0040*/  LDC.64 R10, c[0x0][0x390] ;  /* 0x0000e400ff0a7b82 */ /* 0x000e620000000a00 */
[----:B0-----:R-:W-:Y:S01]  /*0050*/  IMAD R32, R32, UR4, R3 ;  /* 0x0000000420207c24 */ /* 0x001fe2000f8e0203 */
[----:B-1----:R-:W-:-:S04]  /*0060*/  ISETP.GE.AND P0, PT, R11, 0x1, PT ;  /* 0x000000010b00780c */ /* 0x002fc80003f06270 */
[----:B------:R-:W-:-:S13]  /*0070*/  ISETP.GE.OR P0, PT, R32, R10, !P0 ;  /* 0x0000000a2000720c */ /* 0x000fda0004706670 */
[----:B------:R-:W-:Y:S05]  /*0080*/  @P0 EXIT ;  /* 0x000000000000094d */ /* 0x000fea0003800000 */
[C---:B------:R-:W-:Y:S01]  /*0090*/  VIADD R34, R32.reuse, 0x1 ;  /* 0x0000000120227836 */ /* 0x040fe20000000000 */
[C---:B------:R-:W-:Y:S01]  /*00a0*/  ISETP.GE.U32.AND P1, PT, R11.reuse, 0x4, PT ;  /* 0x000000040b00780c */ /* 0x040fe20003f26070 */
[----:B------:R-:W0:Y:S01]  /*00b0*/  LDCU.64 UR12, c[0x0][0x358] ;  /* 0x00006b00ff0c77ac */ /* 0x000e220008000a00 */
[----:B------:R-:W-:Y:S01]  /*00c0*/  IMAD R32, R32, R11, RZ ;  /* 0x0000000b20207224 */ /* 0x000fe200078e02ff */
[----:B------:R-:W1:Y:S01]  /*00d0*/  I2F.F64 R8, R34 ;  /* 0x0000002200087312 */ /* 0x000e620000201c00 */
[----:B------:R-:W-:Y:S01]  /*00e0*/  LOP3.LUT R6, R11, 0x3, RZ, 0xc0, !PT ;  /* 0x000000030b067812 */ /* 0x000fe200078ec0ff */
[----:B------:R-:W-:Y:S01]  /*00f0*/  IMAD.MOV.U32 R5, RZ, RZ, RZ ;  /* 0x000000ffff057224 */ /* 0x000fe200078e00ff */
[----:B-1----:R-:W-:-:S04]  /*0100*/  SHF.R.U32.HI R0, RZ, 0x14, R9 ;  /* 0x00000014ff007819 */ /* 0x002fc80000011609 */
[----:B------:R-:W-:-:S05]  /*0110*/  LOP3.LUT R0, R0, 0x7ff, RZ, 0xc0, !PT ;  /* 0x000007ff00007812 */ /* 0x000fca00078ec0ff */
[----:B------:R-:W-:-:S05]  /*0120*/  VIADD R7, R0, 0xfffffc0c ;  /* 0xfffffc0c00077836 */ /* 0x000fca0000000000 */
[CC--:B------:R-:W-:Y:S02]  /*0130*/  SHF.L.U32 R33, R8.reuse, R7.reuse, RZ ;  /* 0x0000000708217219 */ /* 0x0c0fe400000006ff */
[----:B------:R-:W-:Y:S02]  /*0140*/  SHF.L.U64.HI R7, R8, R7, R9 ;  /* 0x0000000708077219 */ /* 0x000fe40000010209 */
[----:B------:R-:W-:-:S04]  /*0150*/  ISETP.NE.U32.AND P0, PT, R33, RZ, PT ;  /* 0x000000ff2100720c */ /* 0x000fc80003f05070 */
[----:B------:R-:W-:-:S13]  /*0160*/  ISETP.NE.AND.EX P0, PT, R7, -0x80000000, PT, P0 ;  /* 0x800000000700780c */ /* 0x000fda0003f05300 */
[----:B------:R-:W-:Y:S01]  /*0170*/  DSETP.NEU.AND P0, PT, |R8|, 0.5, !P0 ;  /* 0x3fe000000800742a */ /* 0x000fe2000470d200 */
[----:B0-----:R-:W-:-:S13]  /*0180*/  @!P1 BRA `(.L_x_0) ;  /* 0x0000000800089947 */ /* 0x001fda0003800000 */
[----:B------:R-:W0:Y:S01]  /*0190*/  LDCU.128 UR8, c[0x0][0x380] ;  /* 0x00007000ff0877ac */ /* 0x000e220008000c00 */
[----:B------:R-:W-:Y:S01]  /*01a0*/  LOP3.LUT R5, R11, 0x7ffffffc, RZ, 0xc0, !PT ;  /* 0x7ffffffc0b057812 */ /* 0x000fe200078ec0ff */
[----:B------:R-:W-:-:S04]  /*01b0*/  IMAD.MOV.U32 R4, RZ, RZ, R32 ;  /* 0x000000ffff047224 */ /* 0x000fc800078e0020 */
[----:B------:R-:W-:Y:S01]  /*01c0*/  IMAD.MOV R0, RZ, RZ, -R5 ;  /* 0x000000ffff007224 */ /* 0x000fe200078e0a05 */
[----:B0-----:R-:W-:Y:S02]  /*01d0*/  UIADD3 UR6, UP0, UPT, UR8, 0x8, URZ ;  /* 0x0000000808067890 */ /* 0x001fe4000ff1e0ff */
[----:B------:R-:W-:Y:S02]  /*01e0*/  UIADD3 UR4, UP1, UPT, UR10, 0x8, URZ ;  /* 0x000000080a047890 */ /* 0x000fe4000ff3e0ff */
[----:B------:R-:W-:Y:S02]  /*01f0*/  UIADD3.X UR7, UPT, UPT, URZ, UR9, URZ, UP0, !UPT ;  /* 0x00000009ff077290 */ /* 0x000fe400087fe4ff */
[----:B------:R-:W-:-:S12]  /*0200*/  UIADD3.X UR5, UPT, UPT, URZ, UR11, URZ, UP1, !UPT ;  /* 0x0000000bff057290 */ /* 0x000fd80008ffe4ff */
.L_x_5:
[----:B------:R-:W-:Y:S02]  /*0210*/  IMAD.U32 R10, RZ, RZ, UR6 ;  /* 0x00000006ff0a7e24 */ /* 0x000fe4000f8e00ff */
[----:B------:R-:W-:Y:S02]  /*0220*/  IMAD.U32 R11, RZ, RZ, UR7 ;  /* 0x00000007ff0b7e24 */ /* 0x000fe4000f8e00ff */
[----:B------:R-:W-:-:S05]  /*0230*/  IMAD.WIDE R10, R4, 0x4, R10 ;  /* 0x00000004040a7825 */ /* 0x000fca00078e020a */
[----:B------:R-:W2:Y:S01]  /*0240*/  LDG.E R14, desc[UR12][R10.64+-0x8] ;  /* 0xfffff80c0a0e7981 */ /* 0x000ea2000c1e1900 */
[----:B------:R-:W-:Y:S01]  /*0250*/  ISETP.NE.U32.AND P3, PT, R33, RZ, PT ;  /* 0x000000ff2100720c */ /* 0x000fe20003f65070 */
[----:B0-----:R-:W-:Y:S01]  /*0260*/  IMAD.U32 R12, RZ, RZ, UR4 ;  /* 0x00000004ff0c7e24 */ /* 0x001fe2000f8e00ff */
[----:B------:R-:W-:Y:S01]  /*0270*/  BSSY.RECONVERGENT B0, `(.L_x_1) ;  /* 0x000000d000007945 */ /* 0x000fe20003800200 */
[----:B------:R-:W-:Y:S01]  /*0280*/  IMAD.U32 R13, RZ, RZ, UR5 ;  /* 0x00000005ff0d7e24 */ /* 0x000fe2000f8e00ff */
[----:B------:R-:W-:Y:S01]  /*0290*/  ISETP.NE.AND P1, PT, R34, RZ, PT ;  /* 0x000000ff2200720c */ /* 0x000fe20003f25270 */
[----:B------:R-:W-:Y:S01]  /*02a0*/  IMAD.MOV.U32 R2, RZ, RZ, R8 ;  /* 0x000000ffff027224 */ /* 0x000fe200078e0008 */
[----:B------:R-:W-:Y:S01]  /*02b0*/  ISETP.GE.AND P2, PT, R9, RZ, PT ;  /* 0x000000ff0900720c */ /* 0x000fe20003f46270 */
[----:B------:R-:W-:Y:S01]  /*02c0*/  IMAD.MOV.U32 R3, RZ, RZ, R9 ;  /* 0x000000ffff037224 */ /* 0x000fe200078e0009 */
[----:B------:R-:W-:Y:S01]  /*02d0*/  ISETP.NE.AND.EX P3, PT, R7, -0x80000000, PT, P3 ;  /* 0x800000000700780c */ /* 0x000fe20003f65330 */
[----:B------:R-:W-:Y:S01]  /*02e0*/  IMAD.WIDE R12, R4, 0x4, R12 ;  /* 0x00000004040c7825 */ /* 0x000fe200078e020c */
[----:B------:R-:W-:Y:S01]  /*02f0*/  MOV R36, 0x340 ;  /* 0x0000034000247802 */ /* 0x000fe20000000f00 */
[----:B--2---:R-:W0:Y:S02]  /*0300*/  I2F.F64 R38, R14 ;  /* 0x0000000e00267312 */ /* 0x004e240000201c00 */
[----:B0-----:R-:W-:-:S10]  /*0310*/  DADD R16, -RZ, |R38| ;  /* 0x00000000ff107229 */ /* 0x001fd40000000526 */
[----:B------:R-:W-:-:S07]  /*0320*/  IMAD.MOV.U32 R35, RZ, RZ, R17 ;  /* 0x000000ffff237224 */ /* 0x000fce00078e0011 */
[----:B------:R-:W-:Y:S05]  /*0330*/  CALL.REL.NOINC `($_Z18modfiyMatrixKernelPiS_ii$__internal_accurate_pow) ;  /* 0x0000000c00507944 */ /* 0x000fea0003c00000 */
[----:B------:R-:W-:Y:S05]  /*0340*/  BSYNC.RECONVERGENT B0 ;  /* 0x0000000000007941 */ /* 0x000fea0003800200 */
.L_x_1:
[----:B------:R-:W-:Y:S01]  /*0350*/  DADD R16, -RZ, -R2 ;  /* 0x00000000ff107229 */ /* 0x000fe20000000902 */
[----:B------:R-:W-:Y:S02]  /*0360*/  ISETP.NE.AND P5, PT, R14, RZ, PT ;  /* 0x000000ff0e00720c */ /* 0x000fe40003fa5270 */
[C---:B------:R-:W-:Y:S02]  /*0370*/  ISETP.GE.AND P4, PT, R39.reuse, RZ, PT ;  /* 0x000000ff2700720c */ /* 0x040fe40003f86270 */
[----:B------:R-:W-:-:S04]  /*0380*/  SEL R38, R39, RZ, P0 ;  /* 0x000000ff27267207 */ /* 0x000fc80000000000 */
[----:B------:R-:W-:Y:S02]  /*0390*/  @!P2 LOP3.LUT R38, R38, 0x7ff00000, RZ, 0xfc, !PT ;  /* 0x7ff000002626a812 */ /* 0x000fe400078efcff */
[-C--:B------:R-:W-:Y:S02]  /*03a0*/  FSEL R15, R16, R2.reuse, !P3 ;  /* 0x00000002100f7208 */ /* 0x080fe40005800000 */
[-C--:B------:R-:W-:Y:S02]  /*03b0*/  FSEL R16, R17, R3.reuse, !P3 ;  /* 0x0000000311107208 */ /* 0x080fe40005800000 */
[----:B------:R-:W-:Y:S02]  /*03c0*/  FSEL R2, R15, R2, !P4 ;  /* 0x000000020f027208 */ /* 0x000fe40006000000 */
[----:B------:R-:W-:Y:S02]  /*03d0*/  @P5 FSEL R38, R16, R3, !P4 ;  /* 0x0000000310265208 */ /* 0x000fe40006000000 */
[----:B------:R-:W-:-:S02]  /*03e0*/  FSEL R2, R2, RZ, P5 ;  /* 0x000000ff02027208 */ /* 0x000fc40002800000 */
[----:B------:R-:W-:Y:S02]  /*03f0*/  ISETP.NE.AND P4, PT, R14, 0x1, PT ;  /* 0x000000010e00780c */ /* 0x000fe40003f85270 */
[----:B------:R-:W-:Y:S02]  /*0400*/  FSEL R18, R38, 1.875, P1 ;  /* 0x3ff0000026127808 */ /* 0x000fe40000800000 */
[----:B------:R-:W-:Y:S02]  /*0410*/  FSEL R2, R2, RZ, P1 ;  /* 0x000000ff02027208 */ /* 0x000fe40000800000 */
[----:B------:R-:W-:Y:S02]  /*0420*/  FSEL R19, R18, 1.875, P4 ;  /* 0x3ff0000012137808 */ /* 0x000fe40002000000 */
[----:B------:R-:W-:-:S04]  /*0430*/  FSEL R18, R2, RZ, P4 ;  /* 0x000000ff02127208 */ /* 0x000fc80002000000 */
[----:B------:R-:W0:Y:S02]  /*0440*/  F2I.F64.TRUNC R19, R18 ;  /* 0x0000001200137311 */ /* 0x000e24000030d100 */
[----:B0-----:R0:W-:Y:S04]  /*0450*/  STG.E desc[UR12][R12.64+-0x8], R19 ;  /* 0xfffff8130c007986 */ /* 0x0011e8000c10190c */
[----:B------:R-:W2:Y:S01]  /*0460*/  LDG.E R37, desc[UR12][R10.64+-0x4] ;  /* 0xfffffc0c0a257981 */ /* 0x000ea2000c1e1900 */
[----:B------:R-:W-:Y:S01]  /*0470*/  BSSY.RECONVERGENT B0, `(.L_x_2) ;  /* 0x0000008000007945 */ /* 0x000fe20003800200 */
[----:B------:R-:W-:Y:S01]  /*0480*/  IMAD.MOV.U32 R2, RZ, RZ, R8 ;  /* 0x000000ffff027224 */ /* 0x000fe200078e0008 */
[----:B------:R-:W-:Y:S01]  /*0490*/  MOV R36, 0x4f0 ;  /* 0x000004f000247802 */ /* 0x000fe20000000f00 */
[----:B------:R-:W-:Y:S01]  /*04a0*/  IMAD.MOV.U32 R3, RZ, RZ, R9 ;  /* 0x000000ffff037224 */ /* 0x000fe200078e0009 */
[----:B--2---:R-:W1:Y:S02]  /*04b0*/  I2F.F64 R14, R37 ;  /* 0x00000025000e7312 */ /* 0x004e640000201c00 */
[----:B-1----:R-:W-:-:S10]  /*04c0*/  DADD R16, -RZ, |R14| ;  /* 0x00000000ff107229 */ /* 0x002fd4000000050e */
[----:B0-----:R-:W-:-:S07]  /*04d0*/  IMAD.MOV.U32 R35, RZ, RZ, R17 ;  /* 0x000000ffff237224 */ /* 0x001fce00078e0011 */
[----:B------:R-:W-:Y:S05]  /*04e0*/  CALL.REL.NOINC `($_Z18modfiyMatrixKernelPiS_ii$__internal_accurate_pow) ;  /* 0x0000000800e47944 */ /* 0x000fea0003c00000 */
[----:B------:R-:W-:Y:S05]  /*04f0*/  BSYNC.RECONVERGENT B0 ;  /* 0x0000000000007941 */ /* 0x000fea0003800200 */
.L_x_2:
        /* <DEDUP_REMOVED lines=27> */
.L_x_3:
        /* <DEDUP_REMOVED lines=27> */
.L_x_4:
[----:B------:R-:W-:Y:S01]  /*0860*/  DADD R16, -RZ, -R2 ;  /* 0x00000000ff107229 */ /* 0x000fe20000000902 */
[----:B------:R-:W-:Y:S01]  /*0870*/  ISETP.NE.AND P5, PT, R10, RZ, PT ;  /* 0x000000ff0a00720c */ /* 0x000fe20003fa5270 */
[----:B------:R-:W-:Y:S01]  /*0880*/  VIADD R0, R0, 0x4 ;  /* 0x0000000400007836 */ /* 0x000fe20000000000 */
[C---:B------:R-:W-:Y:S01]  /*0890*/  ISETP.GE.AND P4, PT, R15.reuse, RZ, PT ;  /* 0x000000ff0f00720c */ /* 0x040fe20003f86270 */
[----:B------:R-:W-:Y:S01]  /*08a0*/  VIADD R4, R4, 0x4 ;  /* 0x0000000404047836 */ /* 0x000fe20000000000 */
        /* <DEDUP_REMOVED lines=11> */
[----:B------:R-:W-:Y:S02]  /*0960*/  FSEL R2, R2, RZ, P2 ;  /* 0x000000ff02027208 */ /* 0x000fe40001000000 */
[----:B------:R-:W-:-:S02]  /*0970*/  ISETP.NE.AND P1, PT, R0, RZ, PT ;  /* 0x000000ff0000720c */ /* 0x000fc40003f25270 */
[----:B------:R-:W0:Y:S02]  /*0980*/  F2I.F64.TRUNC R3, R2 ;  /* 0x0000000200037311 */ /* 0x000e24000030d100 */
[----:B0-----:R0:W-:Y:S09]  /*0990*/  STG.E desc[UR12][R12.64+0x4], R3 ;  /* 0x000004030c007986 */ /* 0x0011f2000c10190c */
[----:B------:R-:W-:Y:S05]  /*09a0*/  @P1 BRA `(.L_x_5) ;  /* 0xfffffff800181947 */ /* 0x000fea000383ffff */
.L_x_0:
[----:B------:R-:W-:-:S13]  /*09b0*/  ISETP.NE.AND P1, PT, R6, RZ, PT ;  /* 0x000000ff0600720c */ /* 0x000fda0003f25270 */
[----:B------:R-:W-:Y:S05]  /*09c0*/  @!P1 EXIT ;  /* 0x000000000000994d */ /* 0x000fea0003800000 */
[----:B------:R-:W-:-:S13]  /*09d0*/  ISETP.NE.AND P1, PT, R6, 0x1, PT ;  /* 0x000000010600780c */ /* 0x000fda0003f25270 */
[----:B------:R-:W-:Y:S05]  /*09e0*/  @!P1 BRA `(.L_x_6) ;  /* 0x0000000400009947 */ /* 0x000fea0003800000 */
[----:B0-----:R-:W0:Y:S01]  /*09f0*/  LDC.64 R12, c[0x0][0x380] ;  /* 0x0000e000ff0c7b82 */ /* 0x001e220000000a00 */
[----:B------:R-:W-:-:S04]  /*0a00*/  IMAD.IADD R0, R32, 0x1, R5 ;  /* 0x0000000120007824 */ /* 0x000fc800078e0205 */
[----:B0-----:R-:W-:-:S05]  /*0a10*/  IMAD.WIDE R12, R0, 0x4, R12 ;  /* 0x00000004000c7825 */ /* 0x001fca00078e020c */
[----:B------:R-:W2:Y:S01]  /*0a20*/  LDG.E R4, desc[UR12][R12.64] ;  /* 0x0000000c0c047981 */ /* 0x000ea2000c1e1900 */
[----:B------:R-:W-:Y:S01]  /*0a30*/  ISETP.NE.U32.AND P2, PT, R33, RZ, PT ;  /* 0x000000ff2100720c */ /* 0x000fe20003f45070 */
[----:B------:R-:W-:Y:S01]  /*0a40*/  BSSY.RECONVERGENT B0, `(.L_x_7) ;  /* 0x000000b000007945 */ /* 0x000fe20003800200 */
[----:B------:R-:W-:Y:S01]  /*0a50*/  ISETP.NE.AND P1, PT, R34, RZ, PT ;  /* 0x000000ff2200720c */ /* 0x000fe20003f25270 */
[----:B------:R-:W-:Y:S01]  /*0a60*/  IMAD.MOV.U32 R2, RZ, RZ, R8 ;  /* 0x000000ffff027224 */ /* 0x000fe200078e0008 */
[----:B------:R-:W-:Y:S01]  /*0a70*/  ISETP.GE.AND P3, PT, R9, RZ, PT ;  /* 0x000000ff0900720c */ /* 0x000fe20003f66270 */
[----:B------:R-:W-:Y:S01]  /*0a80*/  IMAD.MOV.U32 R3, RZ, RZ, R9 ;  /* 0x000000ffff037224 */ /* 0x000fe200078e0009 */
[----:B------:R-:W-:Y:S02]  /*0a90*/  ISETP.NE.AND.EX P2, PT, R7, -0x80000000, PT, P2 ;  /* 0x800000000700780c */ /* 0x000fe40003f45320 */
[----:B------:R-:W-:Y:S01]  /*0aa0*/  MOV R36, 0xaf0 ;  /* 0x00000af000247802 */ /* 0x000fe20000000f00 */
[----:B--2---:R-:W0:Y:S02]  /*0ab0*/  I2F.F64 R10, R4 ;  /* 0x00000004000a7312 */ /* 0x004e240000201c00 */
[----:B0-----:R-:W-:-:S10]  /*0ac0*/  DADD R16, -RZ, |R10| ;  /* 0x00000000ff107229 */ /* 0x001fd4000000050a */
[----:B------:R-:W-:-:S07]  /*0ad0*/  IMAD.MOV.U32 R35, RZ, RZ, R17 ;  /* 0x000000ffff237224 */ /* 0x000fce00078e0011 */
[----:B------:R-:W-:Y:S05]  /*0ae0*/  CALL.REL.NOINC `($_Z18modfiyMatrixKernelPiS_ii$__internal_accurate_pow) ;  /* 0x0000000400647944 */ /* 0x000fea0003c00000 */
[----:B------:R-:W-:Y:S05]  /*0af0*/  BSYNC.RECONVERGENT B0 ;  /* 0x0000000000007941 */ /* 0x000fea0003800200 */
.L_x_7:
        /* <DEDUP_REMOVED lines=8> */
[----:B------:R-:W0:Y:S01]  /*0b80*/  LDC.64 R10, c[0x0][0x388] ;  /* 0x0000e200ff0a7b82 */ /* 0x000e220000000a00 */
[----:B------:R-:W-:Y:S02]  /*0b90*/  @P5 FSEL R6, R14, R3, !P4 ;  /* 0x000000030e065208 */ /* 0x000fe40006000000 */
[----:B------:R-:W-:-:S02]  /*0ba0*/  FSEL R2, R2, RZ, P5 ;  /* 0x000000ff02027208 */ /* 0x000fc40002800000 */
[----:B------:R-:W-:Y:S02]  /*0bb0*/  ISETP.NE.AND P4, PT, R4, 0x1, PT ;  /* 0x000000010400780c */ /* 0x000fe40003f85270 */
[----:B------:R-:W-:Y:S02]  /*0bc0*/  FSEL R6, R6, 1.875, P1 ;  /* 0x3ff0000006067808 */ /* 0x000fe40000800000 */
[----:B------:R-:W-:Y:S02]  /*0bd0*/  FSEL R2, R2, RZ, P1 ;  /* 0x000000ff02027208 */ /* 0x000fe40000800000 */
[----:B------:R-:W-:Y:S02]  /*0be0*/  FSEL R19, R6, 1.875, P4 ;  /* 0x3ff0000006137808 */ /* 0x000fe40002000000 */
[----:B------:R-:W-:-:S04]  /*0bf0*/  FSEL R18, R2, RZ, P4 ;  /* 0x000000ff02127208 */ /* 0x000fc80002000000 */
[----:B------:R-:W1:Y:S01]  /*0c00*/  F2I.F64.TRUNC R19, R18 ;  /* 0x0000001200137311 */ /* 0x000e62000030d100 */
[----:B0-----:R-:W-:-:S05]  /*0c10*/  IMAD.WIDE R10, R0, 0x4, R10 ;  /* 0x00000004000a7825 */ /* 0x001fca00078e020a */
[----:B-1----:R0:W-:Y:S04]  /*0c20*/  STG.E desc[UR12][R10.64], R19 ;  /* 0x000000130a007986 */ /* 0x0021e8000c10190c */
        /* <DEDUP_REMOVED lines=10> */
.L_x_8:
[----:B------:R-:W-:Y:S01]  /*0cd0*/  DADD R12, -RZ, -R2 ;  /* 0x00000000ff0c7229 */ /* 0x000fe20000000902 */
[----:B------:R-:W-:Y:S01]  /*0ce0*/  ISETP.NE.AND P5, PT, R0, RZ, PT ;  /* 0x000000ff0000720c */ /* 0x000fe20003fa5270 */
[----:B------:R-:W-:Y:S01]  /*0cf0*/  VIADD R5, R5, 0x2 ;  /* 0x0000000205057836 */ /* 0x000fe20000000000 */
        /* <DEDUP_REMOVED lines=14> */
[----:B0-----:R1:W-:Y:S02]  /*0de0*/  STG.E desc[UR12][R10.64+0x4], R3 ;  /* 0x000004030a007986 */ /* 0x0013e4000c10190c */
.L_x_6:
[----:B------:R-:W2:Y:S02]  /*0df0*/  LDC R0, c[0x0][0x394] ;  /* 0x0000e500ff007b82 */ /* 0x000ea40000000800 */
[----:B--2---:R-:W-:-:S04]  /*0e00*/  LOP3.LUT R0, R0, 0x1, RZ, 0xc0, !PT ;  /* 0x0000000100007812 */ /* 0x004fc800078ec0ff */
[----:B------:R-:W-:-:S13]  /*0e10*/  ISETP.NE.U32.AND P1, PT, R0, 0x1, PT ;  /* 0x000000010000780c */ /* 0x000fda0003f25070 */
[----:B------:R-:W-:Y:S05]  /*0e20*/  @P1 EXIT ;  /* 0x000000000000194d */ /* 0x000fea0003800000 */
        /* <DEDUP_REMOVED lines=8> */
[----:B------:R-:W-:Y:S01]  /*0eb0*/  ISETP.NE.AND.EX P1, PT, R7, -0x80000000, PT, P1 ;  /* 0x800000000700780c */ /* 0x000fe20003f25310 */
[----:B-1----:R-:W-:Y:S01]  /*0ec0*/  IMAD.MOV.U32 R3, RZ, RZ, R9 ;  /* 0x000000ffff037224 */ /* 0x002fe200078e0009 */
[----:B------:R-:W-:Y:S02]  /*0ed0*/  ISETP.GE.AND P3, PT, R9, RZ, PT ;  /* 0x000000ff0900720c */ /* 0x000fe40003f66270 */
[----:B------:R-:W-:Y:S01]  /*0ee0*/  MOV R36, 0xf30 ;  /* 0x00000f3000247802 */ /* 0x000fe20000000f00 */
[----:B--2---:R-:W0:Y:S02]  /*0ef0*/  I2F.F64 R10, R0 ;  /* 0x00000000000a7312 */ /* 0x004e240000201c00 */
[----:B0-----:R-:W-:-:S10]  /*0f00*/  DADD R16, -RZ, |R10| ;  /* 0x00000000ff107229 */ /* 0x001fd4000000050a */
[----:B------:R-:W-:-:S07]  /*0f10*/  IMAD.MOV.U32 R35, RZ, RZ, R17 ;  /* 0x000000ffff237224 */ /* 0x000fce00078e0011 */
[----:B------:R-:W-:Y:S05]  /*0f20*/  CALL.REL.NOINC `($_Z18modfiyMatrixKernelPiS_ii$__internal_accurate_pow) ;  /* 0x0000000000547944 */ /* 0x000fea0003c00000 */
[----:B------:R-:W-:Y:S05]  /*0f30*/  BSYNC.RECONVERGENT B0 ;  /* 0x0000000000007941 */ /* 0x000fea0003800200 */
.L_x_9:
[----:B------:R-:W-:Y:S01]  /*0f40*/  DADD R6, -RZ, -R2 ;  /* 0x00000000ff067229 */ /* 0x000fe20000000902 */
[C---:B------:R-:W-:Y:S02]  /*0f50*/  ISETP.NE.AND P5, PT, R0.reuse, RZ, PT ;  /* 0x000000ff0000720c */ /* 0x040fe40003fa5270 */
[C---:B------:R-:W-:Y:S02]  /*0f60*/  ISETP.GE.AND P4, PT, R11.reuse, RZ, PT ;  /* 0x000000ff0b00720c */ /* 0x040fe40003f86270 */
[----:B------:R-:W-:Y:S02]  /*0f70*/  SEL R10, R11, RZ, P0 ;  /* 0x000000ff0b0a7207 */ /* 0x000fe40000000000 */
[----:B------:R-:W-:Y:S02]  /*0f80*/  ISETP.NE.AND P0, PT, R0, 0x1, PT ;  /* 0x000000010000780c */ /* 0x000fe40003f05270 */
[----:B------:R-:W-:Y:S02]  /*0f90*/  @!P3 LOP3.LUT R10, R10, 0x7ff00000, RZ, 0xfc, !PT ;  /* 0x7ff000000a0ab812 */ /* 0x000fe400078efcff */
[----:B------:R-:W-:-:S02]  /*0fa0*/  FSEL R9, R6, R2, !P1 ;  /* 0x0000000206097208 */ /* 0x000fc40004800000 */
[-C--:B------:R-:W-:Y:S02]  /*0fb0*/  FSEL R6, R7, R3.reuse, !P1 ;  /* 0x0000000307067208 */ /* 0x080fe40004800000 */
[----:B------:R-:W-:Y:S02]  /*0fc0*/  FSEL R2, R9, R2, !P4 ;  /* 0x0000000209027208 */ /* 0x000fe40006000000 */
[----:B------:R-:W0:Y:S01]  /*0fd0*/  LDC.64 R8, c[0x0][0x388] ;  /* 0x0000e200ff087b82 */ /* 0x000e220000000a00 */
[----:B------:R-:W-:Y:S02]  /*0fe0*/  @P5 FSEL R10, R6, R3, !P4 ;  /* 0x00000003060a5208 */ /* 0x000fe40006000000 */
[----:B------:R-:W-:Y:S02]  /*0ff0*/  FSEL R2, R2, RZ, P5 ;  /* 0x000000ff02027208 */ /* 0x000fe40002800000 */
[----:B------:R-:W-:Y:S02]  /*1000*/  FSEL R6, R10, 1.875, P2 ;  /* 0x3ff000000a067808 */ /* 0x000fe40001000000 */
[----:B------:R-:W-:-:S02]  /*1010*/  FSEL R0, R2, RZ, P2 ;  /* 0x000000ff02007208 */ /* 0x000fc40001000000 */
[----:B------:R-:W-:Y:S02]  /*1020*/  FSEL R7, R6, 1.875, P0 ;  /* 0x3ff0000006077808 */ /* 0x000fe40000000000 */
[----:B------:R-:W-:-:S04]  /*1030*/  FSEL R6, R0, RZ, P0 ;  /* 0x000000ff00067208 */ /* 0x000fc80000000000 */
[----:B------:R-:W1:Y:S01]  /*1040*/  F2I.F64.TRUNC R7, R6 ;  /* 0x0000000600077311 */ /* 0x000e62000030d100 */
[----:B0-----:R-:W-:-:S05]  /*1050*/  IMAD.WIDE R2, R5, 0x4, R8 ;  /* 0x0000000405027825 */ /* 0x001fca00078e0208 */
[----:B-1----:R-:W-:Y:S01]  /*1060*/  STG.E desc[UR12][R2.64], R7 ;  /* 0x0000000702007986 */ /* 0x002fe2000c10190c */
[----:B------:R-:W-:Y:S05]  /*1070*/  EXIT ;  /* 0x000000000000794d */ /* 0x000fea0003800000 */
        .type           $_Z18modfiyMatrixKernelPiS_ii$__internal_accurate_pow,@function
        .size           $_Z18modfiyMatrixKernelPiS_ii$__internal_accurate_pow,(.L_x_12 - $_Z18modfiyMatrixKernelPiS_ii$__internal_accurate_pow)
$_Z18modfiyMatrixKernelPiS_ii$__internal_accurate_pow:
[----:B------:R-:W-:Y:S01]  /*1080*/  ISETP.GT.U32.AND P4, PT, R35, 0xfffff, PT ;  /* 0x000fffff2300780c */ /* 0x000fe20003f84070 */
[--C-:B------:R-:W-:Y:S01]  /*1090*/  IMAD.MOV.U32 R17, RZ, RZ, R35.reuse ;  /* 0x000000ffff117224 */ /* 0x100fe200078e0023 */
[----:B------:R-:W-:Y:S01]  /*10a0*/  UMOV UR8, 0x7d2cafe2 ;  /* 0x7d2cafe200087882 */ /* 0x000fe20000000000 */
[----:B------:R-:W-:Y:S01]  /*10b0*/  IMAD.MOV.U32 R20, RZ, RZ, 0x41ad3b5a ;  /* 0x41ad3b5aff147424 */ /* 0x000fe200078e00ff */
[----:B------:R-:W-:Y:S01]  /*10c0*/  UMOV UR9, 0x3eb0f5ff ;  /* 0x3eb0f5ff00097882 */ /* 0x000fe20000000000 */
[----:B------:R-:W-:Y:S01]  /*10d0*/  IMAD.MOV.U32 R21, RZ, RZ, 0x3ed0f5d2 ;  /* 0x3ed0f5d2ff157424 */ /* 0x000fe200078e00ff */
[----:B------:R-:W-:Y:S01]  /*10e0*/  SHF.R.U32.HI R35, RZ, 0x14, R35 ;  /* 0x00000014ff237819 */ /* 0x000fe20000011623 */
[----:B------:R-:W-:Y:S01]  /*10f0*/  UMOV UR10, 0x3b39803f ;  /* 0x3b39803f000a7882 */ /* 0x000fe20000000000 */
[----:B------:R-:W-:-:S05]  /*1100*/  UMOV UR11, 0x3c7abc9e ;  /* 0x3c7abc9e000b7882 */ /* 0x000fca0000000000 */
[----:B------:R-:W-:-:S10]  /*1110*/  @!P4 DMUL R26, R16, 1.80143985094819840000e+16 ;  /* 0x43500000101ac828 */ /* 0x000fd40000000000 */
[----:B------:R-:W-:Y:S01]  /*1120*/  @!P4 IMAD.MOV.U32 R17, RZ, RZ, R27 ;  /* 0x000000ffff11c224 */ /* 0x000fe200078e001b */
[----:B------:R-:W-:Y:S01]  /*1130*/  @!P4 LEA.HI R35, R27, 0xffffffca, RZ, 0xc ;  /* 0xffffffca1b23c811 */ /* 0x000fe200078f60ff */
[----:B------:R-:W-:-:S03]  /*1140*/  @!P4 IMAD.MOV.U32 R16, RZ, RZ, R26 ;  /* 0x000000ffff10c224 */ /* 0x000fc600078e001a */
[----:B------:R-:W-:Y:S01]  /*1150*/  LOP3.LUT R17, R17, 0x800fffff, RZ, 0xc0, !PT ;  /* 0x800fffff11117812 */ /* 0x000fe200078ec0ff */
[----:B------:R-:W-:-:S03]  /*1160*/  IMAD.MOV.U32 R18, RZ, RZ, R16 ;  /* 0x000000ffff127224 */ /* 0x000fc600078e0010 */
[----:B------:R-:W-:-:S04]  /*1170*/  LOP3.LUT R17, R17, 0x3ff00000, RZ, 0xfc, !PT ;  /* 0x3ff0000011117812 */ /* 0x000fc800078efcff */
[----:B------:R-:W-:Y:S01]  /*1180*/  ISETP.GE.U32.AND P5, PT, R17, 0x3ff6a09f, PT ;  /* 0x3ff6a09f1100780c */ /* 0x000fe20003fa6070 */
[----:B------:R-:W-:-:S12]  /*1190*/  IMAD.MOV.U32 R19, RZ, RZ, R17 ;  /* 0x000000ffff137224 */ /* 0x000fd800078e0011 */
[----:B------:R-:W-:-:S04]  /*11a0*/  @P5 VIADD R16, R19, 0xfff00000 ;  /* 0xfff0000013105836 */ /* 0x000fc80000000000 */
[----:B------:R-:W-:Y:S02]  /*11b0*/  @P5 IMAD.MOV.U32 R19, RZ, RZ, R16 ;  /* 0x000000ffff135224 */ /* 0x000fe400078e0010 */
[----:B------:R-:W-:-:S04]  /*11c0*/  IMAD.MOV.U32 R16, RZ, RZ, RZ ;  /* 0x000000ffff107224 */ /* 0x000fc800078e00ff */
[C---:B------:R-:W-:Y:S02]  /*11d0*/  DADD R24, R18.reuse, 1 ;  /* 0x3ff0000012187429 */ /* 0x040fe40000000000 */
[----:B------:R-:W-:-:S04]  /*11e0*/  DADD R18, R18, -1 ;  /* 0xbff0000012127429 */ /* 0x000fc80000000000 */
[----:B------:R-:W0:Y:S02]  /*11f0*/  MUFU.RCP64H R17, R25 ;  /* 0x0000001900117308 */ /* 0x000e240000001800 */
[----:B0-----:R-:W-:-:S08]  /*1200*/  DFMA R22, -R24, R16, 1 ;  /* 0x3ff000001816742b */ /* 0x001fd00000000110 */
[----:B------:R-:W-:-:S08]  /*1210*/  DFMA R22, R22, R22, R22 ;  /* 0x000000161616722b */ /* 0x000fd00000000016 */
[----:B------:R-:W-:-:S08]  /*1220*/  DFMA R22, R16, R22, R16 ;  /* 0x000000161016722b */ /* 0x000fd00000000010 */
[----:B------:R-:W-:-:S08]  /*1230*/  DMUL R16, R18, R22 ;  /* 0x0000001612107228 */ /* 0x000fd00000000000 */
[----:B------:R-:W-:-:S08]  /*1240*/  DFMA R16, R18, R22, R16 ;  /* 0x000000161210722b */ /* 0x000fd00000000010 */
[----:B------:R-:W-:-:S08]  /*1250*/  DMUL R28, R16, R16 ;  /* 0x00000010101c7228 */ /* 0x000fd00000000000 */
[----:B------:R-:W-:Y:S01]  /*1260*/  DFMA R20, R28, UR8, R20 ;  /* 0x000000081c147c2b */ /* 0x000fe20008000014 */
[----:B------:R-:W-:Y:S01]  /*1270*/  UMOV UR8, 0x75488a3f ;  /* 0x75488a3f00087882 */ /* 0x000fe20000000000 */
[----:B------:R-:W-:-:S06]  /*1280*/  UMOV UR9, 0x3ef3b20a ;  /* 0x3ef3b20a00097882 */ /* 0x000fcc0000000000 */
[----:B------:R-:W-:Y:S01]  /*1290*/  DFMA R24, R28, R20, UR8 ;  /* 0x000000081c187e2b */ /* 0x000fe20008000014 */
[----:B------:R-:W-:Y:S01]  /*12a0*/  UMOV UR8, 0xe4faecd5 ;  /* 0xe4faecd500087882 */ /* 0x000fe20000000000 */
[----:B------:R-:W-:Y:S01]  /*12b0*/  UMOV UR9, 0x3f1745cd ;  /* 0x3f1745cd00097882 */ /* 0x000fe20000000000 */
[----:B------:R-:W-:-:S05]  /*12c0*/  DADD R20, R18, -R16 ;  /* 0x0000000012147229 */ /* 0x000fca0000000810 */
[----:B------:R-:W-:Y:S01]  /*12d0*/  DFMA R24, R28, R24, UR8 ;  /* 0x000000081c187e2b */ /* 0x000fe20008000018 */
[----:B------:R-:W-:Y:S01]  /*12e0*/  UMOV UR8, 0x258a578b ;  /* 0x258a578b00087882 */ /* 0x000fe20000000000 */
[----:B------:R-:W-:Y:S01]  /*12f0*/  UMOV UR9, 0x3f3c71c7 ;  /* 0x3f3c71c700097882 */ /* 0x000fe20000000000 */
[----:B------:R-:W-:-:S05]  /*1300*/  DADD R20, R20, R20 ;  /* 0x0000000014147229 */ /* 0x000fca0000000014 */
[----:B------:R-:W-:Y:S01]  /*1310*/  DFMA R24, R28, R24, UR8 ;  /* 0x000000081c187e2b */ /* 0x000fe20008000018 */
[----:B------:R-:W-:Y:S01]  /*1320*/  UMOV UR8, 0x9242b910 ;  /* 0x9242b91000087882 */ /* 0x000fe20000000000 */
[----:B------:R-:W-:Y:S01]  /*1330*/  UMOV UR9, 0x3f624924 ;  /* 0x3f62492400097882 */ /* 0x000fe20000000000 */
[----:B------:R-:W-:-:S05]  /*1340*/  DFMA R20, R18, -R16, R20 ;  /* 0x800000101214722b */ /* 0x000fca0000000014 */
[----:B------:R-:W-:Y:S01]  /*1350*/  DFMA R24, R28, R24, UR8 ;  /* 0x000000081c187e2b */ /* 0x000fe20008000018 */
[----:B------:R-:W-:Y:S01]  /*1360*/  UMOV UR8, 0x99999dfb ;  /* 0x99999dfb00087882 */ /* 0x000fe20000000000 */
[----:B------:R-:W-:Y:S01]  /*1370*/  UMOV UR9, 0x3f899999 ;  /* 0x3f89999900097882 */ /* 0x000fe20000000000 */
[----:B------:R-:W-:-:S05]  /*1380*/  DMUL R20, R22, R20 ;  /* 0x0000001416147228 */ /* 0x000fca0000000000 */
[----:B------:R-:W-:Y:S01]  /*1390*/  DFMA R24, R28, R24, UR8 ;  /* 0x000000081c187e2b */ /* 0x000fe20008000018 */
[----:B------:R-:W-:Y:S01]  /*13a0*/  UMOV UR8, 0x55555555 ;  /* 0x5555555500087882 */ /* 0x000fe20000000000 */
[----:B------:R-:W-:-:S03]  /*13b0*/  UMOV UR9, 0x3fb55555 ;  /* 0x3fb5555500097882 */ /* 0x000fc60000000000 */
[----:B------:R-:W-:Y:S02]  /*13c0*/  VIADD R27, R21, 0x100000 ;  /* 0x00100000151b7836 */ /* 0x000fe40000000000 */
[----:B------:R-:W-:Y:S01]  /*13d0*/  IMAD.MOV.U32 R26, RZ, RZ, R20 ;  /* 0x000000ffff1a7224 */ /* 0x000fe200078e0014 */
[----:B------:R-:W-:-:S08]  /*13e0*/  DFMA R18, R28, R24, UR8 ;  /* 0x000000081c127e2b */ /* 0x000fd00008000018 */
[----:B------:R-:W-:Y:S01]  /*13f0*/  DADD R22, -R18, UR8 ;  /* 0x0000000812167e29 */ /* 0x000fe20008000100 */
[----:B------:R-:W-:Y:S01]  /*1400*/  UMOV UR8, 0xb9e7b0 ;  /* 0x00b9e7b000087882 */ /* 0x000fe20000000000 */
[----:B------:R-:W-:-:S06]  /*1410*/  UMOV UR9, 0x3c46a4cb ;  /* 0x3c46a4cb00097882 */ /* 0x000fcc0000000000 */
[----:B------:R-:W-:Y:S02]  /*1420*/  DFMA R22, R28, R24, R22 ;  /* 0x000000181c16722b */ /* 0x000fe40000000016 */
[----:B------:R-:W-:-:S06]  /*1430*/  DMUL R24, R16, R16 ;  /* 0x0000001010187228 */ /* 0x000fcc0000000000 */
[----:B------:R-:W-:Y:S01]  /*1440*/  DADD R22, R22, -UR8 ;  /* 0x8000000816167e29 */ /* 0x000fe20008000000 */
[----:B------:R-:W-:Y:S01]  /*1450*/  UMOV UR8, 0x80000000 ;  /* 0x8000000000087882 */ /* 0x000fe20000000000 */
[----:B------:R-:W-:Y:S01]  /*1460*/  DFMA R28, R16, R16, -R24 ;  /* 0x00000010101c722b */ /* 0x000fe20000000818 */
[----:B------:R-:W-:-:S07]  /*1470*/  UMOV UR9, 0x43300000 ;  /* 0x4330000000097882 */ /* 0x000fce0000000000 */
[C---:B------:R-:W-:Y:S02]  /*1480*/  DFMA R26, R16.reuse, R26, R28 ;  /* 0x0000001a101a722b */ /* 0x040fe4000000001c */
[----:B------:R-:W-:-:S08]  /*1490*/  DMUL R28, R16, R24 ;  /* 0x00000018101c7228 */ /* 0x000fd00000000000 */
[----:B------:R-:W-:-:S08]  /*14a0*/  DFMA R30, R16, R24, -R28 ;  /* 0x00000018101e722b */ /* 0x000fd0000000081c */
[----:B------:R-:W-:Y:S02]  /*14b0*/  DFMA R30, R20, R24, R30 ;  /* 0x00000018141e722b */ /* 0x000fe4000000001e */
[----:B------:R-:W-:-:S06]  /*14c0*/  DADD R24, R18, R22 ;  /* 0x0000000012187229 */ /* 0x000fcc0000000016 */
[----:B------:R-:W-:Y:S02]  /*14d0*/  DFMA R26, R16, R26, R30 ;  /* 0x0000001a101a722b */ /* 0x000fe4000000001e */
[----:B------:R-:W-:-:S08]  /*14e0*/  DADD R30, R18, -R24 ;  /* 0x00000000121e7229 */ /* 0x000fd00000000818 */
[----:B------:R-:W-:Y:S02]  /*14f0*/  DADD R30, R22, R30 ;  /* 0x00000000161e7229 */ /* 0x000fe4000000001e */
[----:B------:R-:W-:-:S08]  /*1500*/  DMUL R22, R24, R28 ;  /* 0x0000001c18167228 */ /* 0x000fd00000000000 */
[----:B------:R-:W-:-:S08]  /*1510*/  DFMA R18, R24, R28, -R22 ;  /* 0x0000001c1812722b */ /* 0x000fd00000000816 */
[----:B------:R-:W-:-:S08]  /*1520*/  DFMA R18, R24, R26, R18 ;  /* 0x0000001a1812722b */ /* 0x000fd00000000012 */
[----:B------:R-:W-:-:S08]  /*1530*/  DFMA R30, R30, R28, R18 ;  /* 0x0000001c1e1e722b */ /* 0x000fd00000000012 */
[----:B------:R-:W-:-:S08]  /*1540*/  DADD R24, R22, R30 ;  /* 0x0000000016187229 */ /* 0x000fd0000000001e */
[--C-:B------:R-:W-:Y:S02]  /*1550*/  DADD R18, R16, R24.reuse ;  /* 0x0000000010127229 */ /* 0x100fe40000000018 */
[----:B------:R-:W-:-:S06]  /*1560*/  DADD R22, R22, -R24 ;  /* 0x0000000016167229 */ /* 0x000fcc0000000818 */
[----:B------:R-:W-:Y:S02]  /*1570*/  DADD R16, R16, -R18 ;  /* 0x0000000010107229 */ /* 0x000fe40000000812 */
[----:B------:R-:W-:-:S06]  /*1580*/  DADD R22, R30, R22 ;  /* 0x000000001e167229 */ /* 0x000fcc0000000016 */
[----:B------:R-:W-:-:S08]  /*1590*/  DADD R16, R24, R16 ;  /* 0x0000000018107229 */ /* 0x000fd00000000010 */
[----:B------:R-:W-:Y:S01]  /*15a0*/  DADD R22, R22, R16 ;  /* 0x0000000016167229 */ /* 0x000fe20000000010 */
[C---:B------:R-:W-:Y:S02]  /*15b0*/  VIADD R16, R35.reuse, 0xfffffc01 ;  /* 0xfffffc0123107836 */ /* 0x040fe40000000000 */
[----:B------:R-:W-:Y:S02]  /*15c0*/  @P5 VIADD R16, R35, 0xfffffc02 ;  /* 0xfffffc0223105836 */ /* 0x000fe40000000000 */
[----:B------:R-:W-:-:S03]  /*15d0*/  IMAD.MOV.U32 R17, RZ, RZ, 0x43300000 ;  /* 0x43300000ff117424 */ /* 0x000fc600078e00ff */
[----:B------:R-:W-:Y:S01]  /*15e0*/  DADD R20, R20, R22 ;  /* 0x0000000014147229 */ /* 0x000fe20000000016 */
[----:B------:R-:W-:-:S06]  /*15f0*/  LOP3.LUT R16, R16, 0x80000000, RZ, 0x3c, !PT ;  /* 0x8000000010107812 */ /* 0x000fcc00078e3cff */
[----:B------:R-:W-:Y:S01]  /*1600*/  DADD R22, R16, -UR8 ;  /* 0x8000000810167e29 */ /* 0x000fe20008000000 */
[----:B------:R-:W-:Y:S01]  /*1610*/  UMOV UR8, 0xfefa39ef ;  /* 0xfefa39ef00087882 */ /* 0x000fe20000000000 */
[----:B------:R-:W-:Y:S01]  /*1620*/  DADD R24, R18, R20 ;  /* 0x0000000012187229 */ /* 0x000fe20000000014 */
[----:B------:R-:W-:-:S07]  /*1630*/  UMOV UR9, 0x3fe62e42 ;  /* 0x3fe62e4200097882 */ /* 0x000fce0000000000 */
[--C-:B------:R-:W-:Y:S02]  /*1640*/  DFMA R16, R22, UR8, R24.reuse ;  /* 0x0000000816107c2b */ /* 0x100fe40008000018 */
[----:B------:R-:W-:-:S06]  /*1650*/  DADD R26, R18, -R24 ;  /* 0x00000000121a7229 */ /* 0x000fcc0000000818 */
[----:B------:R-:W-:Y:S02]  /*1660*/  DFMA R18, R22, -UR8, R16 ;  /* 0x8000000816127c2b */ /* 0x000fe40008000010 */
[----:B------:R-:W-:-:S06]  /*1670*/  DADD R26, R20, R26 ;  /* 0x00000000141a7229 */ /* 0x000fcc000000001a */
[----:B------:R-:W-:-:S08]  /*1680*/  DADD R18, -R24, R18 ;  /* 0x0000000018127229 */ /* 0x000fd00000000112 */
[----:B------:R-:W-:-:S08]  /*1690*/  DADD R18, R26, -R18 ;  /* 0x000000001a127229 */ /* 0x000fd00000000812 */
[----:B------:R-:W-:Y:S01]  /*16a0*/  DFMA R22, R22, UR10, R18 ;  /* 0x0000000a16167c2b */ /* 0x000fe20008000012 */
[----:B------:R-:W-:Y:S02]  /*16b0*/  IMAD.MOV.U32 R19, RZ, RZ, R3 ;  /* 0x000000ffff137224 */ /* 0x000fe400078e0003 */
[----:B------:R-:W-:Y:S02]  /*16c0*/  IMAD.MOV.U32 R18, RZ, RZ, R2 ;  /* 0x000000ffff127224 */ /* 0x000fe400078e0002 */
[C---:B------:R-:W-:Y:S01]  /*16d0*/  IMAD.SHL.U32 R2, R19.reuse, 0x2, RZ ;  /* 0x0000000213027824 */ /* 0x040fe200078e00ff */
[----:B------:R-:W-:Y:S02]  /*16e0*/  LOP3.LUT R3, R19, 0xff0fffff, RZ, 0xc0, !PT ;  /* 0xff0fffff13037812 */ /* 0x000fe400078ec0ff */
[----:B------:R-:W-:Y:S02]  /*16f0*/  DADD R20, R16, R22 ;  /* 0x0000000010147229 */ /* 0x000fe40000000016 */
[----:B------:R-:W-:-:S04]  /*1700*/  ISETP.GT.U32.AND P4, PT, R2, -0x2000001, PT ;  /* 0xfdffffff0200780c */ /* 0x000fc80003f84070 */
[----:B------:R-:W-:Y:S02]  /*1710*/  SEL R19, R3, R19, P4 ;  /* 0x0000001303137207 */ /* 0x000fe40002000000 */
[----:B------:R-:W-:-:S04]  /*1720*/  DADD R16, R16, -R20 ;  /* 0x0000000010107229 */ /* 0x000fc80000000814 */
[----:B------:R-:W-:-:S04]  /*1730*/  DMUL R2, R20, R18 ;  /* 0x0000001214027228 */ /* 0x000fc80000000000 */
[----:B------:R-:W-:Y:S01]  /*1740*/  DADD R16, R22, R16 ;  /* 0x0000000016107229 */ /* 0x000fe20000000010 */
[----:B------:R-:W-:Y:S02]  /*1750*/  IMAD.MOV.U32 R22, RZ, RZ, 0x652b82fe ;  /* 0x652b82feff167424 */ /* 0x000fe400078e00ff */
[----:B------:R-:W-:Y:S01]  /*1760*/  IMAD.MOV.U32 R23, RZ, RZ, 0x3ff71547 ;  /* 0x3ff71547ff177424 */ /* 0x000fe200078e00ff */
[----:B------:R-:W-:-:S08]  /*1770*/  DFMA R20, R20, R18, -R2 ;  /* 0x000000121414722b */ /* 0x000fd00000000802 */
[----:B------:R-:W-:-:S08]  /*1780*/  DFMA R18, R16, R18, R20 ;  /* 0x000000121012722b */ /* 0x000fd00000000014 */
[----:B------:R-:W-:-:S08]  /*1790*/  DADD R24, R2, R18 ;  /* 0x0000000002187229 */ /* 0x000fd00000000012 */
[----:B------:R-:W-:Y:S02]  /*17a0*/  DFMA R22, R24, R22, 6.75539944105574400000e+15 ;  /* 0x433800001816742b */ /* 0x000fe40000000016 */
[----:B------:R-:W-:Y:S01]  /*17b0*/  FSETP.GEU.AND P4, PT, |R25|, 4.1917929649353027344, PT ;  /* 0x4086232b1900780b */ /* 0x000fe20003f8e200 */
[----:B------:R-:W-:-:S05]  /*17c0*/  DADD R2, R2, -R24 ;  /* 0x0000000002027229 */ /* 0x000fca0000000818 */
[----:B------:R-:W-:-:S03]  /*17d0*/  DADD R16, R22, -6.75539944105574400000e+15 ;  /* 0xc338000016107429 */ /* 0x000fc60000000000 */
[----:B------:R-:W-:-:S05]  /*17e0*/  DADD R18, R18, R2 ;  /* 0x0000000012127229 */ /* 0x000fca0000000002 */
[----:B------:R-:W-:Y:S01]  /*17f0*/  DFMA R20, R16, -UR8, R24 ;  /* 0x8000000810147c2b */ /* 0x000fe20008000018 */
[----:B------:R-:W-:Y:S01]  /*1800*/  UMOV UR8, 0x3b39803f ;  /* 0x3b39803f00087882 */ /* 0x000fe20000000000 */
[----:B------:R-:W-:-:S06]  /*1810*/  UMOV UR9, 0x3c7abc9e ;  /* 0x3c7abc9e00097882 */ /* 0x000fcc0000000000 */
[----:B------:R-:W-:Y:S01]  /*1820*/  DFMA R20, R16, -UR8, R20 ;  /* 0x8000000810147c2b */ /* 0x000fe20008000014 */
[----:B------:R-:W-:Y:S01]  /*1830*/  UMOV UR8, 0x69ce2bdf ;  /* 0x69ce2bdf00087882 */ /* 0x000fe20000000000 */
[----:B------:R-:W-:Y:S01]  /*1840*/  IMAD.MOV.U32 R16, RZ, RZ, -0x35dec16 ;  /* 0xfca213eaff107424 */ /* 0x000fe200078e00ff */
[----:B------:R-:W-:Y:S01]  /*1850*/  UMOV UR9, 0x3e5ade15 ;  /* 0x3e5ade1500097882 */ /* 0x000fe20000000000 */
[----:B------:R-:W-:-:S06]  /*1860*/  IMAD.MOV.U32 R17, RZ, RZ, 0x3e928af3 ;  /* 0x3e928af3ff117424 */ /* 0x000fcc00078e00ff */
[----:B------:R-:W-:Y:S01]  /*1870*/  DFMA R16, R20, UR8, R16 ;  /* 0x0000000814107c2b */ /* 0x000fe20008000010 */
[----:B------:R-:W-:Y:S01]  /*1880*/  UMOV UR8, 0x62401315 ;  /* 0x6240131500087882 */ /* 0x000fe20000000000 */
[----:B------:R-:W-:-:S06]  /*1890*/  UMOV UR9, 0x3ec71dee ;  /* 0x3ec71dee00097882 */ /* 0x000fcc0000000000 */
[----:B------:R-:W-:Y:S01]  /*18a0*/  DFMA R16, R20, R16, UR8 ;  /* 0x0000000814107e2b */ /* 0x000fe20008000010 */
        /* <DEDUP_REMOVED lines=20> */
[----:B------:R-:W-:-:S08]  /*19f0*/  DFMA R16, R20, R16, UR8 ;  /* 0x0000000814107e2b */ /* 0x000fd00008000010 */
[----:B------:R-:W-:-:S08]  /*1a00*/  DFMA R16, R20, R16, 1 ;  /* 0x3ff000001410742b */ /* 0x000fd00000000010 */
[----:B------:R-:W-:-:S10]  /*1a10*/  DFMA R16, R20, R16, 1 ;  /* 0x3ff000001410742b */ /* 0x000fd40000000010 */
[----:B------:R-:W-:Y:S02]  /*1a20*/  IMAD R21, R22, 0x100000, R17 ;  /* 0x0010000016157824 */ /* 0x000fe400078e0211 */
[----:B------:R-:W-:Y:S01]  /*1a30*/  IMAD.MOV.U32 R20, RZ, RZ, R16 ;  /* 0x000000ffff147224 */ /* 0x000fe200078e0010 */
[----:B------:R-:W-:Y:S06]  /*1a40*/  @!P4 BRA `(.L_x_10) ;  /* 0x000000000030c947 */ /* 0x000fec0003800000 */
[----:B------:R-:W-:Y:S01]  /*1a50*/  FSETP.GEU.AND P4, PT, |R25|, 4.2275390625, PT ;  /* 0x408748001900780b */ /* 0x000fe20003f8e200 */
[C---:B------:R-:W-:Y:S02]  /*1a60*/  DADD R20, R24.reuse, +INF ;  /* 0x7ff0000018147429 */ /* 0x040fe40000000000 */
[----:B------:R-:W-:-:S08]  /*1a70*/  DSETP.GEU.AND P5, PT, R24, RZ, PT ;  /* 0x000000ff1800722a */ /* 0x000fd00003fae000 */
[----:B------:R-:W-:Y:S02]  /*1a80*/  FSEL R20, R20, RZ, P5 ;  /* 0x000000ff14147208 */ /* 0x000fe40002800000 */
[----:B------:R-:W-:Y:S02]  /*1a90*/  @!P4 LEA.HI R2, R22, R22, RZ, 0x1 ;  /* 0x000000161602c211 */ /* 0x000fe400078f08ff */
[----:B------:R-:W-:Y:S02]  /*1aa0*/  FSEL R21, R21, RZ, P5 ;  /* 0x000000ff15157208 */ /* 0x000fe40002800000 */
[----:B------:R-:W-:-:S05]  /*1ab0*/  @!P4 SHF.R.S32.HI R2, RZ, 0x1, R2 ;  /* 0x00000001ff02c819 */ /* 0x000fca0000011402 */
[----:B------:R-:W-:Y:S02]  /*1ac0*/  @!P4 IMAD.IADD R3, R22, 0x1, -R2 ;  /* 0x000000011603c824 */ /* 0x000fe400078e0a02 */
[----:B------:R-:W-:Y:S02]  /*1ad0*/  @!P4 IMAD R17, R2, 0x100000, R17 ;  /* 0x001000000211c824 */ /* 0x000fe400078e0211 */
[----:B------:R-:W-:Y:S01]  /*1ae0*/  @!P4 IMAD.MOV.U32 R2, RZ, RZ, RZ ;  /* 0x000000ffff02c224 */ /* 0x000fe200078e00ff */
[----:B------:R-:W-:-:S06]  /*1af0*/  @!P4 LEA R3, R3, 0x3ff00000, 0x14 ;  /* 0x3ff000000303c811 */ /* 0x000fcc00078ea0ff */
[----:B------:R-:W-:-:S11]  /*1b00*/  @!P4 DMUL R20, R16, R2 ;  /* 0x000000021014c228 */ /* 0x000fd60000000000 */
.L_x_10:
[----:B------:R-:W-:Y:S01]  /*1b10*/  DFMA R18, R18, R20, R20 ;  /* 0x000000141212722b */ /* 0x000fe20000000014 */
[----:B------:R-:W-:Y:S01]  /*1b20*/  IMAD.MOV.U32 R16, RZ, RZ, R36 ;  /* 0x000000ffff107224 */ /* 0x000fe200078e0024 */
[----:B------:R-:W-:Y:S01]  /*1b30*/  DSETP.NEU.AND P4, PT, |R20|, +INF , PT ;  /* 0x7ff000001400742a */ /* 0x000fe20003f8d200 */
[----:B------:R-:W-:-:S07]  /*1b40*/  IMAD.MOV.U32 R17, RZ, RZ, 0x0 ;  /* 0x00000000ff117424 */ /* 0x000fce00078e00ff */
[----:B------:R-:W-:Y:S02]  /*1b50*/  FSEL R2, R20, R18, !P4 ;  /* 0x0000001214027208 */ /* 0x000fe40006000000 */
[----:B------:R-:W-:Y:S01]  /*1b60*/  FSEL R3, R21, R19, !P4 ;  /* 0x0000001315037208 */ /* 0x000fe20006000000 */
[----:B------:R-:W-:Y:S06]  /*1b70*/  RET.REL.NODEC R16 `(_Z18modfiyMatrixKernelPiS_ii) ;  /* 0xffffffe410207950 */ /* 0x000fec0003c3ffff */
.L_x_11:
[----:B------:R-:W-:-:S00]  /*1b80*/  BRA `(.L_x_11) ;  /* 0xfffffffc00fc7947 */ /* 0x000fc0000383ffff */
[----:B------:R-:W-:-:S00]  /*1b90*/  NOP ;  /* 0x0000000000007918 */ /* 0x000fc00000000000 */
        /* <DEDUP_REMOVED lines=14> */
.L_x_12:


//--------------------- .nv.shared.reserved.0     --------------------------
	.section	.nv.shared.reserved.0,"aw",@nobits
	.weak		__nv_reservedSMEM_offset_0_alias
	.size		__nv_reservedSMEM_offset_0_alias, 0, 64
	.other		__nv_reservedSMEM_offset_0_alias,@"STO_CUDA_RESERVED_SHARED STV_DEFAULT"
__nv_reservedSMEM_offset_0_alias:
	.zero		0
	.zero		64


//--------------------- .nv.constant0._Z18modfiyMatrixKernelPiS_ii --------------------------
	.section	.nv.constant0._Z18modfiyMatrixKernelPiS_ii,"a",@progbits
	.sectionflags	@""
	.align	4
.nv.constant0._Z18modfiyMatrixKernelPiS_ii:
	.zero		920


//--------------------- SYMBOLS --------------------------

	.type		.nv.reservedSmem.offset0,@object
	.size		.nv.reservedSmem.offset0,0x4
